	.headerflags	@"EF_CUDA_TEXMODE_UNIFIED EF_CUDA_64BIT_ADDRESS EF_CUDA_ACCELERATORS EF_CUDA_SM90 EF_CUDA_VIRTUAL_SM(EF_CUDA_SM90)"
	.elftype	@"ET_EXEC"


//--------------------- .nv.info                  --------------------------
	.section	.nv.info,"",@"SHT_CUDA_INFO"
	.align	4


	//----- nvinfo : EIATTR_REGCOUNT
	.align		4
        /*0000*/ 	.byte	0x04, 0x2f
        /*0002*/ 	.short	(.L_1 - .L_0)
	.align		4
.L_0:
        /*0004*/ 	.word	index@(triton_poi_fused_add_2)
        /*0008*/ 	.word	0x0000000c


	//----- nvinfo : EIATTR_MIN_STACK_SIZE
	.align		4
.L_1:
        /*000c*/ 	.byte	0x04, 0x12
        /*000e*/ 	.short	(.L_3 - .L_2)
	.align		4
.L_2:
        /*0010*/ 	.word	index@(triton_poi_fused_add_2)
        /*0014*/ 	.word	0x00000000


	//----- nvinfo : EIATTR_FRAME_SIZE
	.align		4
.L_3:
        /*0018*/ 	.byte	0x04, 0x11
        /*001a*/ 	.short	(.L_5 - .L_4)
	.align		4
.L_4:
        /*001c*/ 	.word	index@(triton_poi_fused_add_2)
        /*0020*/ 	.word	0x00000000


	//----- nvinfo : EIATTR_MIN_STACK_SIZE
	.align		4
.L_5:
        /*0024*/ 	.byte	0x04, 0x12
        /*0026*/ 	.short	(.L_7 - .L_6)
	.align		4
.L_6:
        /*0028*/ 	.word	index@(triton_poi_fused_add_2)
        /*002c*/ 	.word	0x00000000
.L_7:


//--------------------- .nv.info.triton_poi_fused_add_2 --------------------------
	.section	.nv.info.triton_poi_fused_add_2,"",@"SHT_CUDA_INFO"
	.sectionflags	@""
	.align	4


	//----- nvinfo : EIATTR_CUDA_API_VERSION
	.align		4
        /*0000*/ 	.byte	0x04, 0x37
        /*0002*/ 	.short	(.L_9 - .L_8)
.L_8:
        /*0004*/ 	.word	0x0000007c


	//----- nvinfo : EIATTR_KPARAM_INFO
	.align		4
.L_9:
        /*0008*/ 	.byte	0x04, 0x17
        /*000a*/ 	.short	(.L_11 - .L_10)
.L_10:
        /*000c*/ 	.word	0x00000000
        /*0010*/ 	.short	0x0002
        /*0012*/ 	.short	0x0010
        /*0014*/ 	.byte	0x00, 0xf0, 0x11, 0x00


	//----- nvinfo : EIATTR_KPARAM_INFO
	.align		4
.L_11:
        /*0018*/ 	.byte	0x04, 0x17
        /*001a*/ 	.short	(.L_13 - .L_12)
.L_12:
        /*001c*/ 	.word	0x00000000
        /*0020*/ 	.short	0x0001
        /*0022*/ 	.short	0x0008
        /*0024*/ 	.byte	0x00, 0xf4, 0x21, 0x00


	//----- nvinfo : EIATTR_KPARAM_INFO
	.align		4
.L_13:
        /*0028*/ 	.byte	0x04, 0x17
        /*002a*/ 	.short	(.L_15 - .L_14)
.L_14:
        /*002c*/ 	.word	0x00000000
        /*0030*/ 	.short	0x0000
        /*0032*/ 	.short	0x0000
        /*0034*/ 	.byte	0x00, 0xf4, 0x21, 0x00


	//----- nvinfo : EIATTR_SPARSE_MMA_MASK
	.align		4
.L_15:
        /*0038*/ 	.byte	0x03, 0x50
        /*003a*/ 	.short	0x0000


	//----- nvinfo : EIATTR_MAXREG_COUNT
	.align		4
        /*003c*/ 	.byte	0x03, 0x1b
        /*003e*/ 	.short	0x00ff


	//----- nvinfo : EIATTR_EXIT_INSTR_OFFSETS
	.align		4
        /*0040*/ 	.byte	0x04, 0x1c
        /*0042*/ 	.short	(.L_17 - .L_16)


	//   ....[0]....
.L_16:
        /*0044*/ 	.word	0x00000120


	//   ....[1]....
        /*0048*/ 	.word	0x00000140


	//----- nvinfo : EIATTR_REQNTID
	.align		4
.L_17:
        /*004c*/ 	.byte	0x04, 0x10
        /*004e*/ 	.short	(.L_19 - .L_18)
.L_18:
        /*0050*/ 	.word	0x00000080
        /*0054*/ 	.word	0x00000001
        /*0058*/ 	.word	0x00000001


	//----- nvinfo : EIATTR_CBANK_PARAM_SIZE
	.align		4
.L_19:
        /*005c*/ 	.byte	0x03, 0x19
        /*005e*/ 	.short	0x0014


	//----- nvinfo : EIATTR_PARAM_CBANK
	.align		4
        /*0060*/ 	.byte	0x04, 0x0a
        /*0062*/ 	.short	(.L_21 - .L_20)
	.align		4
.L_20:
        /*0064*/ 	.word	index@(.nv.constant0.triton_poi_fused_add_2)
        /*0068*/ 	.short	0x0210
        /*006a*/ 	.short	0x0014


	//----- nvinfo : EIATTR_SW_WAR
	.align		4
.L_21:
        /*006c*/ 	.byte	0x04, 0x36
        /*006e*/ 	.short	(.L_23 - .L_22)
.L_22:
        /*0070*/ 	.word	0x00000008
.L_23:


//--------------------- .nv.callgraph             --------------------------
	.section	.nv.callgraph,"",@"SHT_CUDA_CALLGRAPH"
	.align	4
	.sectionentsize	8
	.align		4
        /*0000*/ 	.word	0x00000000
	.align		4
        /*0004*/ 	.word	0xffffffff
	.align		4
        /*0008*/ 	.word	0x00000000
	.align		4
        /*000c*/ 	.word	0xfffffffe
	.align		4
        /*0010*/ 	.word	0x00000000
	.align		4
        /*0014*/ 	.word	0xfffffffd
	.align		4
        /*0018*/ 	.word	0x00000000
	.align		4
        /*001c*/ 	.word	0xfffffffc


//--------------------- .text.triton_poi_fused_add_2 --------------------------
	.section	.text.triton_poi_fused_add_2,"ax",@progbits
	.align	128
        .global         triton_poi_fused_add_2
        .type           triton_poi_fused_add_2,@function
        .size           triton_poi_fused_add_2,(.L_x_1 - triton_poi_fused_add_2)
        .other          triton_poi_fused_add_2,@"STO_CUDA_ENTRY STV_DEFAULT"
triton_poi_fused_add_2:
.text.triton_poi_fused_add_2:
[----:B------:R-:W0:Y:S02]  /*0000*/  LDC R1, c[0x0][0x28] ;  /* 0x00000a00ff017b82 */ /* 0x000e240000000800 */
[----:B------:R-:W1:Y:S01]  /*0010*/  S2R R0, SR_TID.X ;  /* 0x0000000000007919 */ /* 0x000e620000002100 */
[----:B------:R-:W2:Y:S01]  /*0020*/  LDC.64 R2, c[0x0][0x218] ;  /* 0x00008600ff027b82 */ /* 0x000ea20000000a00 */
[----:B------:R-:W-:Y:S01]  /*0030*/  CS2R R8, SRZ ;  /* 0x0000000000087805 */ /* 0x000fe2000001ff00 */
[----:B------:R-:W-:Y:S01]  /*0040*/  ULDC.64 UR4, c[0x0][0x208] ;  /* 0x0000820000047ab9 */ /* 0x000fe20000000a00 */
[----:B------:R-:W3:Y:S05]  /*0050*/  S2R R7, SR_CTAID.X ;  /* 0x0000000000077919 */ /* 0x000eea0000002500 */
[----:B------:R-:W4:Y:S01]  /*0060*/  LDC.64 R4, c[0x0][0x210] ;  /* 0x00008400ff047b82 */ /* 0x000f220000000a00 */
[----:B-1----:R-:W-:-:S04]  /*0070*/  SHF.L.U32 R0, R0, 0x1, RZ ;  /* 0x0000000100007819 */ /* 0x002fc800000006ff */
[----:B------:R-:W-:-:S04]  /*0080*/  LOP3.LUT R0, R0, 0xfe, RZ, 0xc0, !PT ;  /* 0x000000fe00007812 */ /* 0x000fc800078ec0ff */
[----:B---3--:R-:W-:-:S04]  /*0090*/  LEA R7, R7, R0, 0x8 ;  /* 0x0000000007077211 */ /* 0x008fc800078e40ff */
[C---:B------:R-:W-:Y:S01]  /*00a0*/  ISETP.GE.AND P0, PT, R7.reuse, 0x100, PT ;  /* 0x000001000700780c */ /* 0x040fe20003f06270 */
[----:B--2---:R-:W-:-:S04]  /*00b0*/  IMAD.WIDE R2, R7, 0x4, R2 ;  /* 0x0000000407027825 */ /* 0x004fc800078e0202 */
[----:B----4-:R-:W-:Y:S01]  /*00c0*/  IMAD.WIDE R4, R7, 0x4, R4 ;  /* 0x0000000407047825 */ /* 0x010fe200078e0204 */
[----:B------:R-:W-:-:S07]  /*00d0*/  CS2R R6, SRZ ;  /* 0x0000000000067805 */ /* 0x000fce000001ff00 */
[----:B------:R-:W2:Y:S04]  /*00e0*/  @!P0 LDG.E.64 R6, desc[UR4][R2.64] ;  /* 0x0000000402068981 */ /* 0x000ea8000c1e1b00 */
[----:B------:R-:W2:Y:S02]  /*00f0*/  @!P0 LDG.E.64 R8, desc[UR4][R4.64] ;  /* 0x0000000404088981 */ /* 0x000ea4000c1e1b00 */
[----:B--2---:R-:W-:Y:S01]  /*0100*/  FADD R6, R8, R6 ;  /* 0x0000000608067221 */ /* 0x004fe20000000000 */
[----:B------:R-:W-:Y:S01]  /*0110*/  FADD R7, R9, R7 ;  /* 0x0000000709077221 */ /* 0x000fe20000000000 */
[----:B------:R-:W-:Y:S06]  /*0120*/  @P0 EXIT ;  /* 0x000000000000094d */ /* 0x000fec0003800000 */
[----:B------:R-:W-:Y:S01]  /*0130*/  STG.E.64 desc[UR4][R4.64], R6 ;  /* 0x0000000604007986 */ /* 0x000fe2000c101b04 */
[----:B------:R-:W-:Y:S05]  /*0140*/  EXIT ;  /* 0x000000000000794d */ /* 0x000fea0003800000 */
.L_x_0:
[----:B------:R-:W-:-:S00]  /*0150*/  BRA `(.L_x_0) ;  /* 0xfffffffc00fc7947 */ /* 0x000fc0000383ffff */
[----:B------:R-:W-:-:S00]  /*0160*/  NOP ;  /* 0x0000000000007918 */ /* 0x000fc00000000000 */
        /* <DEDUP_REMOVED lines=9> */
.L_x_1:


//--------------------- .nv.constant0.triton_poi_fused_add_2 --------------------------
	.section	.nv.constant0.triton_poi_fused_add_2,"a",@progbits
	.sectionflags	@""
	.align	4
.nv.constant0.triton_poi_fused_add_2:
	.zero		548
